//
// Generated by NVIDIA NVVM Compiler
//
// Compiler Build ID: CL-36424714
// Cuda compilation tools, release 13.0, V13.0.88
// Based on NVVM 20.0.0
//

.version 9.0
.target sm_100
.address_size 64

	// .globl	_Z17inner_prod_kernelPdPKdS1_l

.visible .entry _Z17inner_prod_kernelPdPKdS1_l(
	.param .u64 .ptr .align 1 _Z17inner_prod_kernelPdPKdS1_l_param_0,
	.param .u64 .ptr .align 1 _Z17inner_prod_kernelPdPKdS1_l_param_1,
	.param .u64 .ptr .align 1 _Z17inner_prod_kernelPdPKdS1_l_param_2,
	.param .u64 _Z17inner_prod_kernelPdPKdS1_l_param_3
)
{
	.reg .pred 	%p<15>;
	.reg .b32 	%r<5>;
	.reg .b64 	%rd<53>;
	.reg .b64 	%fd<50>;

	ld.param.u64 	%rd22, [_Z17inner_prod_kernelPdPKdS1_l_param_0];
	ld.param.u64 	%rd24, [_Z17inner_prod_kernelPdPKdS1_l_param_1];
	ld.param.u64 	%rd25, [_Z17inner_prod_kernelPdPKdS1_l_param_2];
	ld.param.u64 	%rd23, [_Z17inner_prod_kernelPdPKdS1_l_param_3];
	cvta.to.global.u64 	%rd1, %rd25;
	cvta.to.global.u64 	%rd2, %rd24;
	setp.lt.s64 	%p1, %rd23, 1;
	@%p1 bra 	$L__BB0_18;
	cvta.to.global.u64 	%rd27, %rd22;
	mov.u32 	%r1, %tid.x;
	mov.u32 	%r2, %ntid.x;
	mov.u32 	%r3, %ctaid.x;
	mad.lo.s32 	%r4, %r3, %r2, %r1;
	cvt.s64.s32 	%rd3, %r4;
	mul.lo.s64 	%rd4, %rd23, %rd3;
	mul.wide.s32 	%rd28, %r4, 8;
	add.s64 	%rd5, %rd27, %rd28;
	and.b64  	%rd6, %rd23, 7;
	setp.lt.u64 	%p2, %rd23, 8;
	mov.b64 	%rd51, 0;
	@%p2 bra 	$L__BB0_6;
	and.b64  	%rd51, %rd23, 9223372036854775800;
	add.s64 	%rd48, %rd2, 32;
	shl.b64 	%rd29, %rd4, 3;
	add.s64 	%rd30, %rd29, %rd1;
	add.s64 	%rd47, %rd30, 32;
	mov.u64 	%rd49, %rd51;
$L__BB0_3:
	.pragma "nounroll";
	setp.le.s64 	%p3, %rd23, %rd3;
	@%p3 bra 	$L__BB0_5;
	ld.global.f64 	%fd1, [%rd48+-32];
	ld.global.f64 	%fd2, [%rd47+-32];
	ld.global.f64 	%fd3, [%rd5];
	fma.rn.f64 	%fd4, %fd1, %fd2, %fd3;
	st.global.f64 	[%rd5], %fd4;
	ld.global.f64 	%fd5, [%rd48+-24];
	ld.global.f64 	%fd6, [%rd47+-24];
	fma.rn.f64 	%fd7, %fd5, %fd6, %fd4;
	st.global.f64 	[%rd5], %fd7;
	ld.global.f64 	%fd8, [%rd48+-16];
	ld.global.f64 	%fd9, [%rd47+-16];
	fma.rn.f64 	%fd10, %fd8, %fd9, %fd7;
	st.global.f64 	[%rd5], %fd10;
	ld.global.f64 	%fd11, [%rd48+-8];
	ld.global.f64 	%fd12, [%rd47+-8];
	fma.rn.f64 	%fd13, %fd11, %fd12, %fd10;
	st.global.f64 	[%rd5], %fd13;
	ld.global.f64 	%fd14, [%rd48];
	ld.global.f64 	%fd15, [%rd47];
	fma.rn.f64 	%fd16, %fd14, %fd15, %fd13;
	st.global.f64 	[%rd5], %fd16;
	ld.global.f64 	%fd17, [%rd48+8];
	ld.global.f64 	%fd18, [%rd47+8];
	fma.rn.f64 	%fd19, %fd17, %fd18, %fd16;
	st.global.f64 	[%rd5], %fd19;
	ld.global.f64 	%fd20, [%rd48+16];
	ld.global.f64 	%fd21, [%rd47+16];
	fma.rn.f64 	%fd22, %fd20, %fd21, %fd19;
	st.global.f64 	[%rd5], %fd22;
	ld.global.f64 	%fd23, [%rd48+24];
	ld.global.f64 	%fd24, [%rd47+24];
	fma.rn.f64 	%fd25, %fd23, %fd24, %fd22;
	st.global.f64 	[%rd5], %fd25;
$L__BB0_5:
	add.s64 	%rd49, %rd49, -8;
	add.s64 	%rd48, %rd48, 64;
	add.s64 	%rd47, %rd47, 64;
	setp.ne.s64 	%p4, %rd49, 0;
	@%p4 bra 	$L__BB0_3;
$L__BB0_6:
	setp.eq.s64 	%p5, %rd6, 0;
	@%p5 bra 	$L__BB0_18;
	and.b64  	%rd17, %rd23, 3;
	setp.lt.u64 	%p6, %rd6, 4;
	@%p6 bra 	$L__BB0_11;
	setp.le.s64 	%p7, %rd23, %rd3;
	@%p7 bra 	$L__BB0_10;
	shl.b64 	%rd31, %rd51, 3;
	add.s64 	%rd32, %rd2, %rd31;
	ld.global.f64 	%fd26, [%rd32];
	add.s64 	%rd33, %rd51, %rd4;
	shl.b64 	%rd34, %rd33, 3;
	add.s64 	%rd35, %rd1, %rd34;
	ld.global.f64 	%fd27, [%rd35];
	ld.global.f64 	%fd28, [%rd5];
	fma.rn.f64 	%fd29, %fd26, %fd27, %fd28;
	st.global.f64 	[%rd5], %fd29;
	ld.global.f64 	%fd30, [%rd32+8];
	ld.global.f64 	%fd31, [%rd35+8];
	fma.rn.f64 	%fd32, %fd30, %fd31, %fd29;
	st.global.f64 	[%rd5], %fd32;
	ld.global.f64 	%fd33, [%rd32+16];
	ld.global.f64 	%fd34, [%rd35+16];
	fma.rn.f64 	%fd35, %fd33, %fd34, %fd32;
	st.global.f64 	[%rd5], %fd35;
	ld.global.f64 	%fd36, [%rd32+24];
	ld.global.f64 	%fd37, [%rd35+24];
	fma.rn.f64 	%fd38, %fd36, %fd37, %fd35;
	st.global.f64 	[%rd5], %fd38;
$L__BB0_10:
	add.s64 	%rd51, %rd51, 4;
$L__BB0_11:
	setp.eq.s64 	%p8, %rd17, 0;
	@%p8 bra 	$L__BB0_18;
	setp.eq.s64 	%p9, %rd17, 1;
	@%p9 bra 	$L__BB0_16;
	setp.le.s64 	%p10, %rd23, %rd3;
	@%p10 bra 	$L__BB0_15;
	shl.b64 	%rd36, %rd51, 3;
	add.s64 	%rd37, %rd2, %rd36;
	ld.global.f64 	%fd39, [%rd37];
	add.s64 	%rd38, %rd51, %rd4;
	shl.b64 	%rd39, %rd38, 3;
	add.s64 	%rd40, %rd1, %rd39;
	ld.global.f64 	%fd40, [%rd40];
	ld.global.f64 	%fd41, [%rd5];
	fma.rn.f64 	%fd42, %fd39, %fd40, %fd41;
	st.global.f64 	[%rd5], %fd42;
	ld.global.f64 	%fd43, [%rd37+8];
	ld.global.f64 	%fd44, [%rd40+8];
	fma.rn.f64 	%fd45, %fd43, %fd44, %fd42;
	st.global.f64 	[%rd5], %fd45;
$L__BB0_15:
	add.s64 	%rd51, %rd51, 2;
$L__BB0_16:
	setp.le.s64 	%p11, %rd23, %rd3;
	and.b64  	%rd41, %rd23, 1;
	setp.eq.b64 	%p12, %rd41, 1;
	not.pred 	%p13, %p12;
	or.pred  	%p14, %p13, %p11;
	@%p14 bra 	$L__BB0_18;
	shl.b64 	%rd42, %rd51, 3;
	add.s64 	%rd43, %rd2, %rd42;
	ld.global.f64 	%fd46, [%rd43];
	add.s64 	%rd44, %rd51, %rd4;
	shl.b64 	%rd45, %rd44, 3;
	add.s64 	%rd46, %rd1, %rd45;
	ld.global.f64 	%fd47, [%rd46];
	ld.global.f64 	%fd48, [%rd5];
	fma.rn.f64 	%fd49, %fd46, %fd47, %fd48;
	st.global.f64 	[%rd5], %fd49;
$L__BB0_18:
	ret;

}


// ===== COMPILED SASS (sm_100) =====

	.target	sm_100

	.elftype	@"ET_EXEC"


//--------------------- .note.nv.tkinfo           --------------------------
	.section	.note.nv.tkinfo,"",@"SHT_NOTE"
	.sectionflags	@"SHF_NOTE_NV_TKINFO"
	.tkinfo
        /*0018*/ 	.word	0x00000002
        /*0030*/ 	.string	""
        /*0030*/ 	.string	"ptxas"
        /*0030*/ 	.string	"Cuda compilation tools, release 13.0, V13.0.88"
        /*0030*/ 	.string	"Build cuda_13.0.r13.0/compiler.36424714_0"
        /*0030*/ 	.string	"-arch sm_100 -m 64 "



//--------------------- .note.nv.cuinfo           --------------------------
	.section	.note.nv.cuinfo,"",@"SHT_NOTE"
	.sectionflags	@"SHF_NOTE_NV_CUINFO"
        /*0018*/ 	.short	0x0002
        /*001a*/ 	.short	0x0064
        /*001c*/ 	.short	0x0082
	.zero		2


//--------------------- .nv.info                  --------------------------
	.section	.nv.info,"",@"SHT_CUDA_INFO"
	.align	4


	//----- nvinfo : EIATTR_REGCOUNT
	.align		4
        /*0000*/ 	.byte	0x04, 0x2f
        /*0002*/ 	.short	(.L_1 - .L_0)
	.align		4
.L_0:
        /*0004*/ 	.word	index@(_Z17inner_prod_kernelPdPKdS1_l)
        /*0008*/ 	.word	0x0000001e


	//----- nvinfo : EIATTR_FRAME_SIZE
	.align		4
.L_1:
        /*000c*/ 	.byte	0x04, 0x11
        /*000e*/ 	.short	(.L_3 - .L_2)
	.align		4
.L_2:
        /*0010*/ 	.word	index@(_Z17inner_prod_kernelPdPKdS1_l)
        /*0014*/ 	.word	0x00000000


	//----- nvinfo : EIATTR_MIN_STACK_SIZE
	.align		4
.L_3:
        /*0018*/ 	.byte	0x04, 0x12
        /*001a*/ 	.short	(.L_5 - .L_4)
	.align		4
.L_4:
        /*001c*/ 	.word	index@(_Z17inner_prod_kernelPdPKdS1_l)
        /*0020*/ 	.word	0x00000000
.L_5:


//--------------------- .nv.compat                --------------------------
	.section	.nv.compat,"",@"SHT_CUDA_COMPAT_INFO"
	.align	4
        /*0000*/ 	.byte	0x02, 0x09, 0x00, 0x00, 0x02, 0x02, 0x01, 0x00, 0x02, 0x05, 0x05, 0x00, 0x03, 0x07, 0x01, 0x01
        /*0010*/ 	.byte	0x02, 0x03, 0x00, 0x00, 0x02, 0x06, 0x01, 0x00, 0x04, 0x0b, 0x08, 0x00, 0x01, 0x00, 0x00, 0x00
        /*0020*/ 	.byte	0x00, 0x00, 0x00, 0x00


//--------------------- .nv.info._Z17inner_prod_kernelPdPKdS1_l --------------------------
	.section	.nv.info._Z17inner_prod_kernelPdPKdS1_l,"",@"SHT_CUDA_INFO"
	.sectionflags	@""
	.align	4


	//----- nvinfo : EIATTR_CUDA_API_VERSION
	.align		4
        /*0000*/ 	.byte	0x04, 0x37
        /*0002*/ 	.short	(.L_7 - .L_6)
.L_6:
        /*0004*/ 	.word	0x00000082


	//----- nvinfo : EIATTR_KPARAM_INFO
	.align		4
.L_7:
        /*0008*/ 	.byte	0x04, 0x17
        /*000a*/ 	.short	(.L_9 - .L_8)
.L_8:
        /*000c*/ 	.word	0x00000000
        /*0010*/ 	.short	0x0003
        /*0012*/ 	.short	0x0018
        /*0014*/ 	.byte	0x00, 0xf0, 0x21, 0x00


	//----- nvinfo : EIATTR_KPARAM_INFO
	.align		4
.L_9:
        /*0018*/ 	.byte	0x04, 0x17
        /*001a*/ 	.short	(.L_11 - .L_10)
.L_10:
        /*001c*/ 	.word	0x00000000
        /*0020*/ 	.short	0x0002
        /*0022*/ 	.short	0x0010
        /*0024*/ 	.byte	0x00, 0xf5, 0x21, 0x00


	//----- nvinfo : EIATTR_KPARAM_INFO
	.align		4
.L_11:
        /*0028*/ 	.byte	0x04, 0x17
        /*002a*/ 	.short	(.L_13 - .L_12)
.L_12:
        /*002c*/ 	.word	0x00000000
        /*0030*/ 	.short	0x0001
        /*0032*/ 	.short	0x0008
        /*0034*/ 	.byte	0x00, 0xf5, 0x21, 0x00


	//----- nvinfo : EIATTR_KPARAM_INFO
	.align		4
.L_13:
        /*0038*/ 	.byte	0x04, 0x17
        /*003a*/ 	.short	(.L_15 - .L_14)
.L_14:
        /*003c*/ 	.word	0x00000000
        /*0040*/ 	.short	0x0000
        /*0042*/ 	.short	0x0000
        /*0044*/ 	.byte	0x00, 0xf5, 0x21, 0x00


	//----- nvinfo : EIATTR_SPARSE_MMA_MASK
	.align		4
.L_15:
        /*0048*/ 	.byte	0x03, 0x50
        /*004a*/ 	.short	0x0000


	//----- nvinfo : EIATTR_MAXREG_COUNT
	.align		4
        /*004c*/ 	.byte	0x03, 0x1b
        /*004e*/ 	.short	0x00ff


	//----- nvinfo : EIATTR_MERCURY_ISA_VERSION
	.align		4
        /*0050*/ 	.byte	0x03, 0x5f
        /*0052*/ 	.short	0x0101


	//----- nvinfo : EIATTR_VRC_CTA_INIT_COUNT
	.align		4
        /*0054*/ 	.byte	0x02, 0x4a
	.zero		1
	.zero		1


	//----- nvinfo : EIATTR_EXIT_INSTR_OFFSETS
	.align		4
        /*0058*/ 	.byte	0x04, 0x1c
        /*005a*/ 	.short	(.L_17 - .L_16)


	//   ....[0]....
.L_16:
        /*005c*/ 	.word	0x00000040


	//   ....[1]....
        /*0060*/ 	.word	0x00000550


	//   ....[2]....
        /*0064*/ 	.word	0x000007e0


	//   ....[3]....
        /*0068*/ 	.word	0x00000a10


	//   ....[4]....
        /*006c*/ 	.word	0x00000af0


	//----- nvinfo : EIATTR_CRS_STACK_SIZE
	.align		4
.L_17:
        /*0070*/ 	.byte	0x04, 0x1e
        /*0072*/ 	.short	(.L_19 - .L_18)
.L_18:
        /*0074*/ 	.word	0x00000000


	//----- nvinfo : EIATTR_CBANK_PARAM_SIZE
	.align		4
.L_19:
        /*0078*/ 	.byte	0x03, 0x19
        /*007a*/ 	.short	0x0020


	//----- nvinfo : EIATTR_PARAM_CBANK
	.align		4
        /*007c*/ 	.byte	0x04, 0x0a
        /*007e*/ 	.short	(.L_21 - .L_20)
	.align		4
.L_20:
        /*0080*/ 	.word	index@(.nv.constant0._Z17inner_prod_kernelPdPKdS1_l)
        /*0084*/ 	.short	0x0380
        /*0086*/ 	.short	0x0020


	//----- nvinfo : EIATTR_SW_WAR
	.align		4
.L_21:
        /*0088*/ 	.byte	0x04, 0x36
        /*008a*/ 	.short	(.L_23 - .L_22)
.L_22:
        /*008c*/ 	.word	0x00000008
.L_23:


//--------------------- .nv.callgraph             --------------------------
	.section	.nv.callgraph,"",@"SHT_CUDA_CALLGRAPH"
	.align	4
	.sectionentsize	8
	.align		4
        /*0000*/ 	.word	0x00000000
	.align		4
        /*0004*/ 	.word	0xffffffff
	.align		4
        /*0008*/ 	.word	0x00000000
	.align		4
        /*000c*/ 	.word	0xfffffffe
	.align		4
        /*0010*/ 	.word	0x00000000
	.align		4
        /*0014*/ 	.word	0xfffffffd
	.align		4
        /*0018*/ 	.word	0x00000000
	.align		4
        /*001c*/ 	.word	0xfffffffc


//--------------------- .text._Z17inner_prod_kernelPdPKdS1_l --------------------------
	.section	.text._Z17inner_prod_kernelPdPKdS1_l,"ax",@progbits
	.align	128
        .global         _Z17inner_prod_kernelPdPKdS1_l
        .type           _Z17inner_prod_kernelPdPKdS1_l,@function
        .size           _Z17inner_prod_kernelPdPKdS1_l,(.L_x_11 - _Z17inner_prod_kernelPdPKdS1_l)
        .other          _Z17inner_prod_kernelPdPKdS1_l,@"STO_CUDA_ENTRY STV_DEFAULT"
_Z17inner_prod_kernelPdPKdS1_l:
.text._Z17inner_prod_kernelPdPKdS1_l:
[----:B------:R-:W-:Y:S08]  /*0000*/  LDC R1, c[0x0][0x37c] ;  /* 0x0000df00ff017b82 */ /* 0x000ff00000000800 */
[----:B------:R-:W0:Y:S02]  /*0010*/  LDC.64 R12, c[0x0][0x398] ;  /* 0x0000e600ff0c7b82 */ /* 0x000e240000000a00 */
[----:B0-----:R-:W-:-:S04]  /*0020*/  ISETP.GE.U32.AND P0, PT, R12, 0x1, PT ;  /* 0x000000010c00780c */ /* 0x001fc80003f06070 */
[----:B------:R-:W-:-:S13]  /*0030*/  ISETP.GE.AND.EX P0, PT, R13, RZ, PT, P0 ;  /* 0x000000ff0d00720c */ /* 0x000fda0003f06300 */
[----:B------:R-:W-:Y:S05]  /*0040*/  @!P0 EXIT ;  /* 0x000000000000894d */ /* 0x000fea0003800000 */
[----:B------:R-:W0:Y:S01]  /*0050*/  S2R R3, SR_TID.X ;  /* 0x0000000000037919 */ /* 0x000e220000002100 */
[----:B------:R-:W0:Y:S01]  /*0060*/  LDCU UR4, c[0x0][0x360] ;  /* 0x00006c00ff0477ac */ /* 0x000e220008000800 */
[----:B------:R-:W1:Y:S01]  /*0070*/  LDC.64 R10, c[0x0][0x380] ;  /* 0x0000e000ff0a7b82 */ /* 0x000e620000000a00 */
[----:B------:R-:W-:Y:S01]  /*0080*/  ISETP.GE.U32.AND P0, PT, R12, 0x8, PT ;  /* 0x000000080c00780c */ /* 0x000fe20003f06070 */
[----:B------:R-:W0:Y:S01]  /*0090*/  S2R R0, SR_CTAID.X ;  /* 0x0000000000007919 */ /* 0x000e220000002500 */
[----:B------:R-:W2:Y:S01]  /*00a0*/  LDCU.64 UR6, c[0x0][0x358] ;  /* 0x00006b00ff0677ac */ /* 0x000ea20008000a00 */
[----:B------:R-:W-:Y:S02]  /*00b0*/  CS2R R4, SRZ ;  /* 0x0000000000047805 */ /* 0x000fe4000001ff00 */
[----:B------:R-:W-:Y:S01]  /*00c0*/  ISETP.GE.U32.AND.EX P0, PT, R13, RZ, PT, P0 ;  /* 0x000000ff0d00720c */ /* 0x000fe20003f06100 */
[----:B0-----:R-:W-:-:S04]  /*00d0*/  IMAD R3, R0, UR4, R3 ;  /* 0x0000000400037c24 */ /* 0x001fc8000f8e0203 */
[----:B------:R-:W-:Y:S01]  /*00e0*/  IMAD.WIDE.U32 R8, R3, R12, RZ ;  /* 0x0000000c03087225 */ /* 0x000fe200078e00ff */
[----:B------:R-:W-:-:S03]  /*00f0*/  SHF.R.S32.HI R0, RZ, 0x1f, R3 ;  /* 0x0000001fff007819 */ /* 0x000fc60000011403 */
[----:B-1----:R-:W-:-:S04]  /*0100*/  IMAD.WIDE R10, R3, 0x8, R10 ;  /* 0x00000008030a7825 */ /* 0x002fc800078e020a */
[----:B------:R-:W-:-:S04]  /*0110*/  IMAD R2, R0, R12, RZ ;  /* 0x0000000c00027224 */ /* 0x000fc800078e02ff */
[----:B------:R-:W-:Y:S01]  /*0120*/  IMAD R7, R3, R13, R2 ;  /* 0x0000000d03077224 */ /* 0x000fe200078e0202 */
[----:B------:R-:W-:-:S03]  /*0130*/  LOP3.LUT R2, R12, 0x7, RZ, 0xc0, !PT ;  /* 0x000000070c027812 */ /* 0x000fc600078ec0ff */
[----:B------:R-:W-:Y:S01]  /*0140*/  IMAD.IADD R6, R9, 0x1, R7 ;  /* 0x0000000109067824 */ /* 0x000fe200078e0207 */
[----:B--2---:R-:W-:Y:S06]  /*0150*/  @!P0 BRA `(.L_x_0) ;  /* 0x0000000000f48947 */ /* 0x004fec0003800000 */
[----:B------:R-:W0:Y:S01]  /*0160*/  LDCU.64 UR4, c[0x0][0x388] ;  /* 0x00007100ff0477ac */ /* 0x000e220008000a00 */
[----:B------:R-:W-:Y:S02]  /*0170*/  ISETP.GE.U32.AND P0, PT, R3, R12, PT ;  /* 0x0000000c0300720c */ /* 0x000fe40003f06070 */
[----:B------:R-:W-:Y:S01]  /*0180*/  LOP3.LUT R4, R12, 0xfffffff8, RZ, 0xc0, !PT ;  /* 0xfffffff80c047812 */ /* 0x000fe200078ec0ff */
[----:B------:R-:W1:Y:S01]  /*0190*/  LDCU.64 UR8, c[0x0][0x390] ;  /* 0x00007200ff0877ac */ /* 0x000e620008000a00 */
[----:B------:R-:W-:Y:S02]  /*01a0*/  LOP3.LUT R5, R13, 0x7fffffff, RZ, 0xc0, !PT ;  /* 0x7fffffff0d057812 */ /* 0x000fe400078ec0ff */
[----:B------:R-:W-:Y:S01]  /*01b0*/  ISETP.GE.AND.EX P0, PT, R0, R13, PT, P0 ;  /* 0x0000000d0000720c */ /* 0x000fe20003f06300 */
[----:B------:R-:W-:Y:S02]  /*01c0*/  IMAD.MOV.U32 R7, RZ, RZ, R4 ;  /* 0x000000ffff077224 */ /* 0x000fe400078e0004 */
[----:B------:R-:W-:Y:S01]  /*01d0*/  IMAD.MOV.U32 R24, RZ, RZ, R5 ;  /* 0x000000ffff187224 */ /* 0x000fe200078e0005 */
[----:B0-----:R-:W-:Y:S01]  /*01e0*/  UIADD3 UR4, UP0, UPT, UR4, 0x20, URZ ;  /* 0x0000002004047890 */ /* 0x001fe2000ff1e0ff */
[----:B-1----:R-:W-:-:S03]  /*01f0*/  LEA R14, P1, R8, UR8, 0x3 ;  /* 0x00000008080e7c11 */ /* 0x002fc6000f8218ff */
[----:B------:R-:W-:Y:S02]  /*0200*/  UIADD3.X UR5, UPT, UPT, URZ, UR5, URZ, UP0, !UPT ;  /* 0x00000005ff057290 */ /* 0x000fe400087fe4ff */
[----:B------:R-:W-:Y:S01]  /*0210*/  IMAD.U32 R12, RZ, RZ, UR4 ;  /* 0x00000004ff0c7e24 */ /* 0x000fe2000f8e00ff */
[----:B------:R-:W-:Y:S02]  /*0220*/  IADD3 R14, P2, PT, R14, 0x20, RZ ;  /* 0x000000200e0e7810 */ /* 0x000fe40007f5e0ff */
[----:B------:R-:W-:Y:S01]  /*0230*/  LEA.HI.X R15, R8, UR9, R6, 0x3, P1 ;  /* 0x00000009080f7c11 */ /* 0x000fe200088f1c06 */
[----:B------:R-:W-:-:S04]  /*0240*/  IMAD.U32 R13, RZ, RZ, UR5 ;  /* 0x00000005ff0d7e24 */ /* 0x000fc8000f8e00ff */
[----:B------:R-:W-:-:S07]  /*0250*/  IMAD.X R15, RZ, RZ, R15, P2 ;  /* 0x000000ffff0f7224 */ /* 0x000fce00010e060f */
.L_x_3:
[----:B------:R-:W-:Y:S01]  /*0260*/  IADD3 R7, P2, PT, R7, -0x8, RZ ;  /* 0xfffffff807077810 */ /* 0x000fe20007f5e0ff */
[----:B------:R-:W-:Y:S03]  /*0270*/  BSSY.RECONVERGENT B0, `(.L_x_1) ;  /* 0x0000025000007945 */ /* 0x000fe60003800200 */
[----:B------:R-:W-:Y:S02]  /*0280*/  ISETP.NE.U32.AND P1, PT, R7, RZ, PT ;  /* 0x000000ff0700720c */ /* 0x000fe40003f25070 */
[----:B------:R-:W-:Y:S01]  /*0290*/  IADD3.X R24, PT, PT, R24, -0x1, RZ, P2, !PT ;  /* 0xffffffff18187810 */ /* 0x000fe200017fe4ff */
[----:B0-----:R-:W-:Y:S10]  /*02a0*/  @P0 BRA `(.L_x_2) ;  /* 0x0000000000840947 */ /* 0x001ff40003800000 */
[----:B------:R-:W2:Y:S04]  /*02b0*/  LDG.E.64 R18, desc[UR6][R12.64+-0x20] ;  /* 0xffffe0060c127981 */ /* 0x000ea8000c1e1b00 */
[----:B------:R-:W2:Y:S04]  /*02c0*/  LDG.E.64 R26, desc[UR6][R14.64+-0x20] ;  /* 0xffffe0060e1a7981 */ /* 0x000ea8000c1e1b00 */
[----:B------:R-:W2:Y:S02]  /*02d0*/  LDG.E.64 R16, desc[UR6][R10.64] ;  /* 0x000000060a107981 */ /* 0x000ea4000c1e1b00 */
[----:B--2---:R-:W-:-:S07]  /*02e0*/  DFMA R26, R18, R26, R16 ;  /* 0x0000001a121a722b */ /* 0x004fce0000000010 */
[----:B------:R0:W-:Y:S04]  /*02f0*/  STG.E.64 desc[UR6][R10.64], R26 ;  /* 0x0000001a0a007986 */ /* 0x0001e8000c101b06 */
        /* <DEDUP_REMOVED lines=8> */
[----:B------:R-:W3:Y:S04]  /*0380*/  LDG.E.64 R22, desc[UR6][R12.64+-0x8] ;  /* 0xfffff8060c167981 */ /* 0x000ee8000c1e1b00 */
[----:B------:R-:W3:Y:S02]  /*0390*/  LDG.E.64 R16, desc[UR6][R14.64+-0x8] ;  /* 0xfffff8060e107981 */ /* 0x000ee4000c1e1b00 */
[----:B---3--:R-:W-:-:S07]  /*03a0*/  DFMA R22, R22, R16, R20 ;  /* 0x000000101616722b */ /* 0x008fce0000000014 */
[----:B------:R3:W-:Y:S04]  /*03b0*/  STG.E.64 desc[UR6][R10.64], R22 ;  /* 0x000000160a007986 */ /* 0x0007e8000c101b06 */
[----:B0-----:R-:W4:Y:S04]  /*03c0*/  LDG.E.64 R26, desc[UR6][R12.64] ;  /* 0x000000060c1a7981 */ /* 0x001f28000c1e1b00 */
[----:B------:R-:W4:Y:S02]  /*03d0*/  LDG.E.64 R16, desc[UR6][R14.64] ;  /* 0x000000060e107981 */ /* 0x000f24000c1e1b00 */
[----:B----4-:R-:W-:-:S07]  /*03e0*/  DFMA R26, R26, R16, R22 ;  /* 0x000000101a1a722b */ /* 0x010fce0000000016 */
[----:B------:R0:W-:Y:S04]  /*03f0*/  STG.E.64 desc[UR6][R10.64], R26 ;  /* 0x0000001a0a007986 */ /* 0x0001e8000c101b06 */
[----:B------:R-:W4:Y:S04]  /*0400*/  LDG.E.64 R16, desc[UR6][R12.64+0x8] ;  /* 0x000008060c107981 */ /* 0x000f28000c1e1b00 */
[----:B-1----:R-:W4:Y:S02]  /*0410*/  LDG.E.64 R18, desc[UR6][R14.64+0x8] ;  /* 0x000008060e127981 */ /* 0x002f24000c1e1b00 */
[----:B----4-:R-:W-:-:S07]  /*0420*/  DFMA R16, R16, R18, R26 ;  /* 0x000000121010722b */ /* 0x010fce000000001a */
[----:B------:R0:W-:Y:S04]  /*0430*/  STG.E.64 desc[UR6][R10.64], R16 ;  /* 0x000000100a007986 */ /* 0x0001e8000c101b06 */
[----:B------:R-:W4:Y:S04]  /*0440*/  LDG.E.64 R18, desc[UR6][R12.64+0x10] ;  /* 0x000010060c127981 */ /* 0x000f28000c1e1b00 */
[----:B--2---:R-:W4:Y:S02]  /*0450*/  LDG.E.64 R20, desc[UR6][R14.64+0x10] ;  /* 0x000010060e147981 */ /* 0x004f24000c1e1b00 */
[----:B----4-:R-:W-:-:S07]  /*0460*/  DFMA R18, R18, R20, R16 ;  /* 0x000000141212722b */ /* 0x010fce0000000010 */
[----:B------:R0:W-:Y:S04]  /*0470*/  STG.E.64 desc[UR6][R10.64], R18 ;  /* 0x000000120a007986 */ /* 0x0001e8000c101b06 */
[----:B------:R-:W2:Y:S04]  /*0480*/  LDG.E.64 R20, desc[UR6][R12.64+0x18] ;  /* 0x000018060c147981 */ /* 0x000ea8000c1e1b00 */
[----:B---3--:R-:W2:Y:S02]  /*0490*/  LDG.E.64 R22, desc[UR6][R14.64+0x18] ;  /* 0x000018060e167981 */ /* 0x008ea4000c1e1b00 */
[----:B--2---:R-:W-:-:S07]  /*04a0*/  DFMA R20, R20, R22, R18 ;  /* 0x000000161414722b */ /* 0x004fce0000000012 */
[----:B------:R0:W-:Y:S04]  /*04b0*/  STG.E.64 desc[UR6][R10.64], R20 ;  /* 0x000000140a007986 */ /* 0x0001e8000c101b06 */
.L_x_2:
[----:B------:R-:W-:Y:S05]  /*04c0*/  BSYNC.RECONVERGENT B0 ;  /* 0x0000000000007941 */ /* 0x000fea0003800200 */
.L_x_1:
[----:B------:R-:W-:Y:S02]  /*04d0*/  ISETP.NE.AND.EX P1, PT, R24, RZ, PT, P1 ;  /* 0x000000ff1800720c */ /* 0x000fe40003f25310 */
[----:B------:R-:W-:Y:S02]  /*04e0*/  IADD3 R12, P3, PT, R12, 0x40, RZ ;  /* 0x000000400c0c7810 */ /* 0x000fe40007f7e0ff */
[----:B------:R-:W-:-:S03]  /*04f0*/  IADD3 R14, P2, PT, R14, 0x40, RZ ;  /* 0x000000400e0e7810 */ /* 0x000fc60007f5e0ff */
[----:B------:R-:W-:Y:S02]  /*0500*/  IMAD.X R13, RZ, RZ, R13, P3 ;  /* 0x000000ffff0d7224 */ /* 0x000fe400018e060d */
[----:B------:R-:W-:-:S04]  /*0510*/  IMAD.X R15, RZ, RZ, R15, P2 ;  /* 0x000000ffff0f7224 */ /* 0x000fc800010e060f */
[----:B------:R-:W-:Y:S05]  /*0520*/  @P1 BRA `(.L_x_3) ;  /* 0xfffffffc004c1947 */ /* 0x000fea000383ffff */
.L_x_0:
[----:B------:R-:W-:-:S04]  /*0530*/  ISETP.NE.U32.AND P0, PT, R2, RZ, PT ;  /* 0x000000ff0200720c */ /* 0x000fc80003f05070 */
[----:B------:R-:W-:-:S13]  /*0540*/  ISETP.NE.AND.EX P0, PT, RZ, RZ, PT, P0 ;  /* 0x000000ffff00720c */ /* 0x000fda0003f05300 */
[----:B------:R-:W-:Y:S05]  /*0550*/  @!P0 EXIT ;  /* 0x000000000000894d */ /* 0x000fea0003800000 */
[----:B0-----:R-:W0:Y:S01]  /*0560*/  LDC R16, c[0x0][0x398] ;  /* 0x0000e600ff107b82 */ /* 0x001e220000000800 */
[----:B------:R-:W-:-:S04]  /*0570*/  ISETP.GE.U32.AND P0, PT, R2, 0x4, PT ;  /* 0x000000040200780c */ /* 0x000fc80003f06070 */
[----:B------:R-:W-:Y:S02]  /*0580*/  ISETP.GE.U32.AND.EX P0, PT, RZ, RZ, PT, P0 ;  /* 0x000000ffff00720c */ /* 0x000fe40003f06100 */
[----:B0-----:R-:W-:-:S11]  /*0590*/  LOP3.LUT R2, R16, 0x3, RZ, 0xc0, !PT ;  /* 0x0000000310027812 */ /* 0x001fd600078ec0ff */
[----:B------:R-:W-:Y:S05]  /*05a0*/  @!P0 BRA `(.L_x_4) ;  /* 0x0000000000848947 */ /* 0x000fea0003800000 */
[----:B------:R-:W0:Y:S01]  /*05b0*/  LDCU UR4, c[0x0][0x39c] ;  /* 0x00007380ff0477ac */ /* 0x000e220008000800 */
[----:B------:R-:W-:Y:S01]  /*05c0*/  ISETP.GE.U32.AND P0, PT, R3, R16, PT ;  /* 0x000000100300720c */ /* 0x000fe20003f06070 */
[----:B------:R-:W-:Y:S03]  /*05d0*/  BSSY.RECONVERGENT B0, `(.L_x_5) ;  /* 0x000001c000007945 */ /* 0x000fe60003800200 */
[----:B0-----:R-:W-:-:S13]  /*05e0*/  ISETP.GE.AND.EX P0, PT, R0, UR4, PT, P0 ;  /* 0x0000000400007c0c */ /* 0x001fda000bf06300 */
[----:B------:R-:W-:Y:S05]  /*05f0*/  @P0 BRA `(.L_x_6) ;  /* 0x0000000000640947 */ /* 0x000fea0003800000 */
[----:B------:R-:W0:Y:S01]  /*0600*/  LDC.64 R14, c[0x0][0x388] ;  /* 0x0000e200ff0e7b82 */ /* 0x000e220000000a00 */
[----:B------:R-:W1:Y:S01]  /*0610*/  LDCU.64 UR4, c[0x0][0x390] ;  /* 0x00007200ff0477ac */ /* 0x000e620008000a00 */
[----:B------:R-:W-:Y:S01]  /*0620*/  IADD3 R7, P0, PT, R4, R8, RZ ;  /* 0x0000000804077210 */ /* 0x000fe20007f1e0ff */
[----:B------:R-:W2:Y:S04]  /*0630*/  LDG.E.64 R22, desc[UR6][R10.64] ;  /* 0x000000060a167981 */ /* 0x000ea8000c1e1b00 */
[----:B------:R-:W-:Y:S01]  /*0640*/  IMAD.X R18, R5, 0x1, R6, P0 ;  /* 0x0000000105127824 */ /* 0x000fe200000e0606 */
[----:B-1----:R-:W-:-:S04]  /*0650*/  LEA R12, P1, R7, UR4, 0x3 ;  /* 0x00000004070c7c11 */ /* 0x002fc8000f8218ff */
[----:B------:R-:W-:Y:S02]  /*0660*/  LEA.HI.X R13, R7, UR5, R18, 0x3, P1 ;  /* 0x00000005070d7c11 */ /* 0x000fe400088f1c12 */
[----:B0-----:R-:W-:-:S03]  /*0670*/  LEA R14, P0, R4, R14, 0x3 ;  /* 0x0000000e040e7211 */ /* 0x001fc600078018ff */
[----:B------:R-:W2:Y:S01]  /*0680*/  LDG.E.64 R20, desc[UR6][R12.64] ;  /* 0x000000060c147981 */ /* 0x000ea2000c1e1b00 */
[----:B------:R-:W-:-:S05]  /*0690*/  LEA.HI.X R15, R4, R15, R5, 0x3, P0 ;  /* 0x0000000f040f7211 */ /* 0x000fca00000f1c05 */
        /* <DEDUP_REMOVED lines=15> */
.L_x_6:
[----:B------:R-:W-:Y:S05]  /*0790*/  BSYNC.RECONVERGENT B0 ;  /* 0x0000000000007941 */ /* 0x000fea0003800200 */
.L_x_5:
[----:B------:R-:W-:-:S05]  /*07a0*/  IADD3 R4, P0, PT, R4, 0x4, RZ ;  /* 0x0000000404047810 */ /* 0x000fca0007f1e0ff */
[----:B------:R-:W-:-:S08]  /*07b0*/  IMAD.X R5, RZ, RZ, R5, P0 ;  /* 0x000000ffff057224 */ /* 0x000fd000000e0605 */
.L_x_4:
[----:B------:R-:W-:-:S04]  /*07c0*/  ISETP.NE.U32.AND P0, PT, R2, RZ, PT ;  /* 0x000000ff0200720c */ /* 0x000fc80003f05070 */
[----:B------:R-:W-:-:S13]  /*07d0*/  ISETP.NE.AND.EX P0, PT, RZ, RZ, PT, P0 ;  /* 0x000000ffff00720c */ /* 0x000fda0003f05300 */
[----:B------:R-:W-:Y:S05]  /*07e0*/  @!P0 EXIT ;  /* 0x000000000000894d */ /* 0x000fea0003800000 */
[----:B------:R-:W-:-:S04]  /*07f0*/  ISETP.NE.U32.AND P0, PT, R2, 0x1, PT ;  /* 0x000000010200780c */ /* 0x000fc80003f05070 */
[----:B------:R-:W-:-:S13]  /*0800*/  ISETP.NE.AND.EX P0, PT, RZ, RZ, PT, P0 ;  /* 0x000000ffff00720c */ /* 0x000fda0003f05300 */
[----:B------:R-:W-:Y:S05]  /*0810*/  @!P0 BRA `(.L_x_7) ;  /* 0x0000000000648947 */ /* 0x000fea0003800000 */
[----:B------:R-:W1:Y:S01]  /*0820*/  LDCU UR4, c[0x0][0x39c] ;  /* 0x00007380ff0477ac */ /* 0x000e620008000800 */
[----:B------:R-:W-:Y:S01]  /*0830*/  ISETP.GE.U32.AND P0, PT, R3, R16, PT ;  /* 0x000000100300720c */ /* 0x000fe20003f06070 */
[----:B------:R-:W-:Y:S03]  /*0840*/  BSSY.RECONVERGENT B0, `(.L_x_8) ;  /* 0x0000014000007945 */ /* 0x000fe60003800200 */
[----:B-1----:R-:W-:-:S13]  /*0850*/  ISETP.GE.AND.EX P0, PT, R0, UR4, PT, P0 ;  /* 0x0000000400007c0c */ /* 0x002fda000bf06300 */
[----:B------:R-:W-:Y:S05]  /*0860*/  @P0 BRA `(.L_x_9) ;  /* 0x0000000000440947 */ /* 0x000fea0003800000 */
[----:B------:R-:W1:Y:S01]  /*0870*/  LDC.64 R14, c[0x0][0x388] ;  /* 0x0000e200ff0e7b82 */ /* 0x000e620000000a00 */
[----:B------:R-:W2:Y:S01]  /*0880*/  LDCU.64 UR4, c[0x0][0x390] ;  /* 0x00007200ff0477ac */ /* 0x000ea20008000a00 */
[----:B------:R-:W-:Y:S01]  /*0890*/  IADD3 R2, P0, PT, R4, R8, RZ ;  /* 0x0000000804027210 */ /* 0x000fe20007f1e0ff */
[----:B0-----:R-:W3:Y:S04]  /*08a0*/  LDG.E.64 R22, desc[UR6][R10.64] ;  /* 0x000000060a167981 */ /* 0x001ee8000c1e1b00 */
[----:B------:R-:W-:Y:S01]  /*08b0*/  IMAD.X R7, R5, 0x1, R6, P0 ;  /* 0x0000000105077824 */ /* 0x000fe200000e0606 */
[----:B--2---:R-:W-:-:S04]  /*08c0*/  LEA R12, P1, R2, UR4, 0x3 ;  /* 0x00000004020c7c11 */ /* 0x004fc8000f8218ff */
[----:B------:R-:W-:Y:S02]  /*08d0*/  LEA.HI.X R13, R2, UR5, R7, 0x3, P1 ;  /* 0x00000005020d7c11 */ /* 0x000fe400088f1c07 */
[----:B-1----:R-:W-:-:S03]  /*08e0*/  LEA R14, P0, R4, R14, 0x3 ;  /* 0x0000000e040e7211 */ /* 0x002fc600078018ff */
[----:B------:R-:W3:Y:S01]  /*08f0*/  LDG.E.64 R20, desc[UR6][R12.64] ;  /* 0x000000060c147981 */ /* 0x000ee2000c1e1b00 */
[----:B------:R-:W-:-:S05]  /*0900*/  LEA.HI.X R15, R4, R15, R5, 0x3, P0 ;  /* 0x0000000f040f7211 */ /* 0x000fca00000f1c05 */
[----:B------:R-:W3:Y:S02]  /*0910*/  LDG.E.64 R18, desc[UR6][R14.64] ;  /* 0x000000060e127981 */ /* 0x000ee4000c1e1b00 */
[----:B---3--:R-:W-:-:S07]  /*0920*/  DFMA R18, R18, R20, R22 ;  /* 0x000000141212722b */ /* 0x008fce0000000016 */
[----:B------:R1:W-:Y:S04]  /*0930*/  STG.E.64 desc[UR6][R10.64], R18 ;  /* 0x000000120a007986 */ /* 0x0003e8000c101b06 */
[----:B------:R-:W2:Y:S04]  /*0940*/  LDG.E.64 R20, desc[UR6][R14.64+0x8] ;  /* 0x000008060e147981 */ /* 0x000ea8000c1e1b00 */
[----:B------:R-:W2:Y:S02]  /*0950*/  LDG.E.64 R22, desc[UR6][R12.64+0x8] ;  /* 0x000008060c167981 */ /* 0x000ea4000c1e1b00 */
[----:B--2---:R-:W-:-:S07]  /*0960*/  DFMA R20, R20, R22, R18 ;  /* 0x000000161414722b */ /* 0x004fce0000000012 */
[----:B------:R1:W-:Y:S04]  /*0970*/  STG.E.64 desc[UR6][R10.64], R20 ;  /* 0x000000140a007986 */ /* 0x0003e8000c101b06 */
.L_x_9:
[----:B------:R-:W-:Y:S05]  /*0980*/  BSYNC.RECONVERGENT B0 ;  /* 0x0000000000007941 */ /* 0x000fea0003800200 */
.L_x_8:
[----:B------:R-:W-:-:S05]  /*0990*/  IADD3 R4, P0, PT, R4, 0x2, RZ ;  /* 0x0000000204047810 */ /* 0x000fca0007f1e0ff */
[----:B------:R-:W-:-:S08]  /*09a0*/  IMAD.X R5, RZ, RZ, R5, P0 ;  /* 0x000000ffff057224 */ /* 0x000fd000000e0605 */
.L_x_7:
[----:B------:R-:W2:Y:S01]  /*09b0*/  LDCU UR4, c[0x0][0x39c] ;  /* 0x00007380ff0477ac */ /* 0x000ea20008000800 */
[----:B------:R-:W-:Y:S02]  /*09c0*/  ISETP.GE.U32.AND P0, PT, R3, R16, PT ;  /* 0x000000100300720c */ /* 0x000fe40003f06070 */
[----:B------:R-:W-:Y:S02]  /*09d0*/  LOP3.LUT R16, R16, 0x1, RZ, 0xc0, !PT ;  /* 0x0000000110107812 */ /* 0x000fe400078ec0ff */
[----:B--2---:R-:W-:Y:S02]  /*09e0*/  ISETP.GE.AND.EX P1, PT, R0, UR4, PT, P0 ;  /* 0x0000000400007c0c */ /* 0x004fe4000bf26300 */
[----:B------:R-:W-:-:S04]  /*09f0*/  ISETP.NE.U32.AND P0, PT, R16, 0x1, PT ;  /* 0x000000011000780c */ /* 0x000fc80003f05070 */
[----:B------:R-:W-:-:S13]  /*0a00*/  ISETP.NE.U32.OR.EX P0, PT, RZ, RZ, P1, P0 ;  /* 0x000000ffff00720c */ /* 0x000fda0000f05500 */
[----:B------:R-:W-:Y:S05]  /*0a10*/  @P0 EXIT ;  /* 0x000000000000094d */ /* 0x000fea0003800000 */
[----:B------:R-:W2:Y:S01]  /*0a20*/  LDC.64 R2, c[0x0][0x388] ;  /* 0x0000e200ff027b82 */ /* 0x000ea20000000a00 */
[----:B------:R-:W3:Y:S01]  /*0a30*/  LDCU.64 UR4, c[0x0][0x390] ;  /* 0x00007200ff0477ac */ /* 0x000ee20008000a00 */
[----:B------:R-:W-:Y:S01]  /*0a40*/  IADD3 R9, P0, PT, R4, R8, RZ ;  /* 0x0000000804097210 */ /* 0x000fe20007f1e0ff */
[----:B------:R-:W4:Y:S04]  /*0a50*/  LDG.E.64 R12, desc[UR6][R10.64] ;  /* 0x000000060a0c7981 */ /* 0x000f28000c1e1b00 */
[----:B------:R-:W-:Y:S01]  /*0a60*/  IMAD.X R0, R5, 0x1, R6, P0 ;  /* 0x0000000105007824 */ /* 0x000fe200000e0606 */
[----:B---3--:R-:W-:-:S04]  /*0a70*/  LEA R8, P1, R9, UR4, 0x3 ;  /* 0x0000000409087c11 */ /* 0x008fc8000f8218ff */
[----:B------:R-:W-:Y:S02]  /*0a80*/  LEA.HI.X R9, R9, UR5, R0, 0x3, P1 ;  /* 0x0000000509097c11 */ /* 0x000fe400088f1c00 */
[----:B--2---:R-:W-:-:S04]  /*0a90*/  LEA R6, P0, R4, R2, 0x3 ;  /* 0x0000000204067211 */ /* 0x004fc800078018ff */
[----:B------:R-:W-:Y:S02]  /*0aa0*/  LEA.HI.X R7, R4, R3, R5, 0x3, P0 ;  /* 0x0000000304077211 */ /* 0x000fe400000f1c05 */
[----:B------:R-:W4:Y:S04]  /*0ab0*/  LDG.E.64 R4, desc[UR6][R8.64] ;  /* 0x0000000608047981 */ /* 0x000f28000c1e1b00 */
[----:B------:R-:W4:Y:S02]  /*0ac0*/  LDG.E.64 R2, desc[UR6][R6.64] ;  /* 0x0000000606027981 */ /* 0x000f24000c1e1b00 */
[----:B----4-:R-:W-:-:S07]  /*0ad0*/  DFMA R2, R2, R4, R12 ;  /* 0x000000040202722b */ /* 0x010fce000000000c */
[----:B------:R-:W-:Y:S01]  /*0ae0*/  STG.E.64 desc[UR6][R10.64], R2 ;  /* 0x000000020a007986 */ /* 0x000fe2000c101b06 */
[----:B------:R-:W-:Y:S05]  /*0af0*/  EXIT ;  /* 0x000000000000794d */ /* 0x000fea0003800000 */
.L_x_10:
[----:B------:R-:W-:-:S00]  /*0b00*/  BRA `(.L_x_10) ;  /* 0xfffffffc00fc7947 */ /* 0x000fc0000383ffff */
[----:B------:R-:W-:-:S00]  /*0b10*/  NOP ;  /* 0x0000000000007918 */ /* 0x000fc00000000000 */
        /* <DEDUP_REMOVED lines=14> */
.L_x_11:


//--------------------- .nv.shared.reserved.0     --------------------------
	.section	.nv.shared.reserved.0,"aw",@nobits
	.weak		__nv_reservedSMEM_offset_0_alias
	.size		__nv_reservedSMEM_offset_0_alias, 0, 64
	.other		__nv_reservedSMEM_offset_0_alias,@"STO_CUDA_RESERVED_SHARED STV_DEFAULT"
__nv_reservedSMEM_offset_0_alias:
	.zero		0
	.zero		64


//--------------------- .nv.constant0._Z17inner_prod_kernelPdPKdS1_l --------------------------
	.section	.nv.constant0._Z17inner_prod_kernelPdPKdS1_l,"a",@progbits
	.sectionflags	@""
	.align	4
.nv.constant0._Z17inner_prod_kernelPdPKdS1_l:
	.zero		928


//--------------------- SYMBOLS --------------------------

	.type		.nv.reservedSmem.offset0,@object
	.size		.nv.reservedSmem.offset0,0x4
